//
// Generated by NVIDIA NVVM Compiler
//
// Compiler Build ID: CL-36424714
// Cuda compilation tools, release 13.0, V13.0.88
// Based on NVVM 20.0.0
//

.version 9.0
.target sm_100
.address_size 64

	// .globl	_Z10testKernelPfS_
.extern .shared .align 16 .b8 sdata[];

.visible .entry _Z10testKernelPfS_(
	.param .u64 .ptr .align 1 _Z10testKernelPfS__param_0,
	.param .u64 .ptr .align 1 _Z10testKernelPfS__param_1
)
{
	.reg .b32 	%r<6>;
	.reg .b32 	%f<6>;
	.reg .b64 	%rd<8>;

	ld.param.u64 	%rd1, [_Z10testKernelPfS__param_0];
	ld.param.u64 	%rd2, [_Z10testKernelPfS__param_1];
	cvta.to.global.u64 	%rd3, %rd2;
	cvta.to.global.u64 	%rd4, %rd1;
	mov.u32 	%r1, %tid.x;
	mov.u32 	%r2, %ntid.x;
	mul.wide.u32 	%rd5, %r1, 4;
	add.s64 	%rd6, %rd4, %rd5;
	ld.global.f32 	%f1, [%rd6];
	shl.b32 	%r3, %r1, 2;
	mov.u32 	%r4, sdata;
	add.s32 	%r5, %r4, %r3;
	st.shared.f32 	[%r5], %f1;
	bar.sync 	0;
	cvt.rn.f32.u32 	%f2, %r2;
	ld.shared.f32 	%f3, [%r5];
	mul.f32 	%f4, %f3, %f2;
	st.shared.f32 	[%r5], %f4;
	bar.sync 	0;
	ld.shared.f32 	%f5, [%r5];
	add.s64 	%rd7, %rd3, %rd5;
	st.global.f32 	[%rd7], %f5;
	ret;

}


// ===== COMPILED SASS (sm_100) =====

	.target	sm_100

	.elftype	@"ET_EXEC"


//--------------------- .note.nv.tkinfo           --------------------------
	.section	.note.nv.tkinfo,"",@"SHT_NOTE"
	.sectionflags	@"SHF_NOTE_NV_TKINFO"
	.tkinfo
        /*0018*/ 	.word	0x00000002
        /*0030*/ 	.string	""
        /*0030*/ 	.string	"ptxas"
        /*0030*/ 	.string	"Cuda compilation tools, release 13.0, V13.0.88"
        /*0030*/ 	.string	"Build cuda_13.0.r13.0/compiler.36424714_0"
        /*0030*/ 	.string	"-arch sm_100 -m 64 "



//--------------------- .note.nv.cuinfo           --------------------------
	.section	.note.nv.cuinfo,"",@"SHT_NOTE"
	.sectionflags	@"SHF_NOTE_NV_CUINFO"
        /*0018*/ 	.short	0x0002
        /*001a*/ 	.short	0x0064
        /*001c*/ 	.short	0x0082
	.zero		2


//--------------------- .nv.info                  --------------------------
	.section	.nv.info,"",@"SHT_CUDA_INFO"
	.align	4


	//----- nvinfo : EIATTR_REGCOUNT
	.align		4
        /*0000*/ 	.byte	0x04, 0x2f
        /*0002*/ 	.short	(.L_1 - .L_0)
	.align		4
.L_0:
        /*0004*/ 	.word	index@(_Z10testKernelPfS_)
        /*0008*/ 	.word	0x0000000c


	//----- nvinfo : EIATTR_FRAME_SIZE
	.align		4
.L_1:
        /*000c*/ 	.byte	0x04, 0x11
        /*000e*/ 	.short	(.L_3 - .L_2)
	.align		4
.L_2:
        /*0010*/ 	.word	index@(_Z10testKernelPfS_)
        /*0014*/ 	.word	0x00000000


	//----- nvinfo : EIATTR_MIN_STACK_SIZE
	.align		4
.L_3:
        /*0018*/ 	.byte	0x04, 0x12
        /*001a*/ 	.short	(.L_5 - .L_4)
	.align		4
.L_4:
        /*001c*/ 	.word	index@(_Z10testKernelPfS_)
        /*0020*/ 	.word	0x00000000
.L_5:


//--------------------- .nv.compat                --------------------------
	.section	.nv.compat,"",@"SHT_CUDA_COMPAT_INFO"
	.align	4
        /*0000*/ 	.byte	0x02, 0x09, 0x00, 0x00, 0x02, 0x02, 0x01, 0x00, 0x02, 0x05, 0x05, 0x00, 0x03, 0x07, 0x01, 0x01
        /*0010*/ 	.byte	0x02, 0x03, 0x00, 0x00, 0x02, 0x06, 0x01, 0x00, 0x04, 0x0b, 0x08, 0x00, 0x09, 0x00, 0x00, 0x00
        /*0020*/ 	.byte	0x00, 0x00, 0x00, 0x00


//--------------------- .nv.info._Z10testKernelPfS_ --------------------------
	.section	.nv.info._Z10testKernelPfS_,"",@"SHT_CUDA_INFO"
	.sectionflags	@""
	.align	4


	//----- nvinfo : EIATTR_CUDA_API_VERSION
	.align		4
        /*0000*/ 	.byte	0x04, 0x37
        /*0002*/ 	.short	(.L_7 - .L_6)
.L_6:
        /*0004*/ 	.word	0x00000082


	//----- nvinfo : EIATTR_KPARAM_INFO
	.align		4
.L_7:
        /*0008*/ 	.byte	0x04, 0x17
        /*000a*/ 	.short	(.L_9 - .L_8)
.L_8:
        /*000c*/ 	.word	0x00000000
        /*0010*/ 	.short	0x0001
        /*0012*/ 	.short	0x0008
        /*0014*/ 	.byte	0x00, 0xf5, 0x21, 0x00


	//----- nvinfo : EIATTR_KPARAM_INFO
	.align		4
.L_9:
        /*0018*/ 	.byte	0x04, 0x17
        /*001a*/ 	.short	(.L_11 - .L_10)
.L_10:
        /*001c*/ 	.word	0x00000000
        /*0020*/ 	.short	0x0000
        /*0022*/ 	.short	0x0000
        /*0024*/ 	.byte	0x00, 0xf5, 0x21, 0x00


	//----- nvinfo : EIATTR_SPARSE_MMA_MASK
	.align		4
.L_11:
        /*0028*/ 	.byte	0x03, 0x50
        /*002a*/ 	.short	0x0000


	//----- nvinfo : EIATTR_MAXREG_COUNT
	.align		4
        /*002c*/ 	.byte	0x03, 0x1b
        /*002e*/ 	.short	0x00ff


	//----- nvinfo : EIATTR_NUM_BARRIERS
	.align		4
        /*0030*/ 	.byte	0x02, 0x4c
        /*0032*/ 	.byte	0x01
	.zero		1


	//----- nvinfo : EIATTR_MERCURY_ISA_VERSION
	.align		4
        /*0034*/ 	.byte	0x03, 0x5f
        /*0036*/ 	.short	0x0101


	//----- nvinfo : EIATTR_VRC_CTA_INIT_COUNT
	.align		4
        /*0038*/ 	.byte	0x02, 0x4a
	.zero		1
	.zero		1


	//----- nvinfo : EIATTR_EXIT_INSTR_OFFSETS
	.align		4
        /*003c*/ 	.byte	0x04, 0x1c
        /*003e*/ 	.short	(.L_13 - .L_12)


	//   ....[0]....
.L_12:
        /*0040*/ 	.word	0x00000160


	//----- nvinfo : EIATTR_CBANK_PARAM_SIZE
	.align		4
.L_13:
        /*0044*/ 	.byte	0x03, 0x19
        /*0046*/ 	.short	0x0010


	//----- nvinfo : EIATTR_PARAM_CBANK
	.align		4
        /*0048*/ 	.byte	0x04, 0x0a
        /*004a*/ 	.short	(.L_15 - .L_14)
	.align		4
.L_14:
        /*004c*/ 	.word	index@(.nv.constant0._Z10testKernelPfS_)
        /*0050*/ 	.short	0x0380
        /*0052*/ 	.short	0x0010


	//----- nvinfo : EIATTR_SW_WAR
	.align		4
.L_15:
        /*0054*/ 	.byte	0x04, 0x36
        /*0056*/ 	.short	(.L_17 - .L_16)
.L_16:
        /*0058*/ 	.word	0x00000008
.L_17:


//--------------------- .nv.callgraph             --------------------------
	.section	.nv.callgraph,"",@"SHT_CUDA_CALLGRAPH"
	.align	4
	.sectionentsize	8
	.align		4
        /*0000*/ 	.word	0x00000000
	.align		4
        /*0004*/ 	.word	0xffffffff
	.align		4
        /*0008*/ 	.word	0x00000000
	.align		4
        /*000c*/ 	.word	0xfffffffe
	.align		4
        /*0010*/ 	.word	0x00000000
	.align		4
        /*0014*/ 	.word	0xfffffffd
	.align		4
        /*0018*/ 	.word	0x00000000
	.align		4
        /*001c*/ 	.word	0xfffffffc


//--------------------- .text._Z10testKernelPfS_  --------------------------
	.section	.text._Z10testKernelPfS_,"ax",@progbits
	.align	128
        .global         _Z10testKernelPfS_
        .type           _Z10testKernelPfS_,@function
        .size           _Z10testKernelPfS_,(.L_x_1 - _Z10testKernelPfS_)
        .other          _Z10testKernelPfS_,@"STO_CUDA_ENTRY STV_DEFAULT"
_Z10testKernelPfS_:
.text._Z10testKernelPfS_:
[----:B------:R-:W-:Y:S01]  /*0000*/  LDC R1, c[0x0][0x37c] ;  /* 0x0000df00ff017b82 */ /* 0x000fe20000000800 */
[----:B------:R-:W0:Y:S07]  /*0010*/  S2R R9, SR_TID.X ;  /* 0x0000000000097919 */ /* 0x000e2e0000002100 */
[----:B------:R-:W0:Y:S01]  /*0020*/  LDC.64 R2, c[0x0][0x380] ;  /* 0x0000e000ff027b82 */ /* 0x000e220000000a00 */
[----:B------:R-:W1:Y:S01]  /*0030*/  LDCU.64 UR6, c[0x0][0x358] ;  /* 0x00006b00ff0677ac */ /* 0x000e620008000a00 */
[----:B0-----:R-:W-:-:S05]  /*0040*/  IMAD.WIDE.U32 R2, R9, 0x4, R2 ;  /* 0x0000000409027825 */ /* 0x001fca00078e0002 */
[----:B-1----:R0:W2:Y:S01]  /*0050*/  LDG.E R0, desc[UR6][R2.64] ;  /* 0x0000000602007981 */ /* 0x0020a2000c1e1900 */
[----:B------:R-:W1:Y:S01]  /*0060*/  S2UR UR5, SR_CgaCtaId ;  /* 0x00000000000579c3 */ /* 0x000e620000008800 */
[----:B------:R-:W-:-:S07]  /*0070*/  UMOV UR4, 0x400 ;  /* 0x0000040000047882 */ /* 0x000fce0000000000 */
[----:B0-----:R-:W0:Y:S01]  /*0080*/  LDC.64 R2, c[0x0][0x388] ;  /* 0x0000e200ff027b82 */ /* 0x001e220000000a00 */
[----:B-1----:R-:W-:-:S06]  /*0090*/  ULEA UR4, UR5, UR4, 0x18 ;  /* 0x0000000405047291 */ /* 0x002fcc000f8ec0ff */
[C---:B------:R-:W-:Y:S01]  /*00a0*/  LEA R5, R9.reuse, UR4, 0x2 ;  /* 0x0000000409057c11 */ /* 0x040fe2000f8e10ff */
[----:B0-----:R-:W-:-:S04]  /*00b0*/  IMAD.WIDE.U32 R2, R9, 0x4, R2 ;  /* 0x0000000409027825 */ /* 0x001fc800078e0002 */
[----:B------:R-:W0:Y:S02]  /*00c0*/  LDCU UR4, c[0x0][0x360] ;  /* 0x00006c00ff0477ac */ /* 0x000e240008000800 */
[----:B0-----:R-:W-:Y:S01]  /*00d0*/  I2FP.F32.U32 R4, UR4 ;  /* 0x0000000400047c45 */ /* 0x001fe20008201000 */
[----:B--2---:R-:W-:Y:S01]  /*00e0*/  STS [R5], R0 ;  /* 0x0000000005007388 */ /* 0x004fe20000000800 */
[----:B------:R-:W-:Y:S06]  /*00f0*/  BAR.SYNC.DEFER_BLOCKING 0x0 ;  /* 0x0000000000007b1d */ /* 0x000fec0000010000 */
[----:B------:R-:W0:Y:S02]  /*0100*/  LDS R7, [R5] ;  /* 0x0000000005077984 */ /* 0x000e240000000800 */
[----:B0-----:R-:W-:-:S05]  /*0110*/  FMUL R4, R4, R7 ;  /* 0x0000000704047220 */ /* 0x001fca0000400000 */
[----:B------:R-:W-:Y:S01]  /*0120*/  STS [R5], R4 ;  /* 0x0000000405007388 */ /* 0x000fe20000000800 */
[----:B------:R-:W-:Y:S06]  /*0130*/  BAR.SYNC.DEFER_BLOCKING 0x0 ;  /* 0x0000000000007b1d */ /* 0x000fec0000010000 */
[----:B------:R-:W0:Y:S04]  /*0140*/  LDS R7, [R5] ;  /* 0x0000000005077984 */ /* 0x000e280000000800 */
[----:B0-----:R-:W-:Y:S01]  /*0150*/  STG.E desc[UR6][R2.64], R7 ;  /* 0x0000000702007986 */ /* 0x001fe2000c101906 */
[----:B------:R-:W-:Y:S05]  /*0160*/  EXIT ;  /* 0x000000000000794d */ /* 0x000fea0003800000 */
.L_x_0:
[----:B------:R-:W-:-:S00]  /*0170*/  BRA `(.L_x_0) ;  /* 0xfffffffc00fc7947 */ /* 0x000fc0000383ffff */
[----:B------:R-:W-:-:S00]  /*0180*/  NOP ;  /* 0x0000000000007918 */ /* 0x000fc00000000000 */
[----:B------:R-:W-:-:S00]  /*0190*/  NOP ;  /* 0x0000000000007918 */ /* 0x000fc00000000000 */
[----:B------:R-:W-:-:S00]  /*01a0*/  NOP ;  /* 0x0000000000007918 */ /* 0x000fc00000000000 */
[----:B------:R-:W-:-:S00]  /*01b0*/  NOP ;  /* 0x0000000000007918 */ /* 0x000fc00000000000 */
[----:B------:R-:W-:-:S00]  /*01c0*/  NOP ;  /* 0x0000000000007918 */ /* 0x000fc00000000000 */
[----:B------:R-:W-:-:S00]  /*01d0*/  NOP ;  /* 0x0000000000007918 */ /* 0x000fc00000000000 */
[----:B------:R-:W-:-:S00]  /*01e0*/  NOP ;  /* 0x0000000000007918 */ /* 0x000fc00000000000 */
[----:B------:R-:W-:-:S00]  /*01f0*/  NOP ;  /* 0x0000000000007918 */ /* 0x000fc00000000000 */
.L_x_1:


//--------------------- .nv.shared._Z10testKernelPfS_ --------------------------
	.section	.nv.shared._Z10testKernelPfS_,"aw",@nobits
	.sectionflags	@""
	.align	16
	.zero		1024


//--------------------- .nv.shared.reserved.0     --------------------------
	.section	.nv.shared.reserved.0,"aw",@nobits
	.weak		__nv_reservedSMEM_offset_0_alias
	.size		__nv_reservedSMEM_offset_0_alias, 0, 64
	.other		__nv_reservedSMEM_offset_0_alias,@"STO_CUDA_RESERVED_SHARED STV_DEFAULT"
__nv_reservedSMEM_offset_0_alias:
	.zero		0
	.zero		64


//--------------------- .nv.constant0._Z10testKernelPfS_ --------------------------
	.section	.nv.constant0._Z10testKernelPfS_,"a",@progbits
	.sectionflags	@""
	.align	4
.nv.constant0._Z10testKernelPfS_:
	.zero		912


//--------------------- SYMBOLS --------------------------

	.type		.nv.reservedSmem.offset0,@object
	.size		.nv.reservedSmem.offset0,0x4
	.type		.nv.reservedSmem.cap,@object
	.size		.nv.reservedSmem.cap,0x4
